//
// Generated by NVIDIA NVVM Compiler
//
// Compiler Build ID: CL-36424714
// Cuda compilation tools, release 13.0, V13.0.88
// Based on NVVM 20.0.0
//

.version 9.0
.target sm_100
.address_size 64

	// .globl	_Z6gatherPKfPKlPfi

.visible .entry _Z6gatherPKfPKlPfi(
	.param .u64 .ptr .align 1 _Z6gatherPKfPKlPfi_param_0,
	.param .u64 .ptr .align 1 _Z6gatherPKfPKlPfi_param_1,
	.param .u64 .ptr .align 1 _Z6gatherPKfPKlPfi_param_2,
	.param .u32 _Z6gatherPKfPKlPfi_param_3
)
{
	.reg .pred 	%p<3>;
	.reg .b32 	%r<16>;
	.reg .b32 	%f<5>;
	.reg .b64 	%rd<16>;

	ld.param.u64 	%rd2, [_Z6gatherPKfPKlPfi_param_0];
	ld.param.u64 	%rd3, [_Z6gatherPKfPKlPfi_param_1];
	ld.param.u64 	%rd4, [_Z6gatherPKfPKlPfi_param_2];
	ld.param.u32 	%r4, [_Z6gatherPKfPKlPfi_param_3];
	mov.u32 	%r5, %ctaid.x;
	mov.u32 	%r6, %ntid.x;
	mov.u32 	%r7, %tid.x;
	mad.lo.s32 	%r1, %r5, %r6, %r7;
	mul.lo.s32 	%r8, %r4, 2048000;
	setp.ge.s32 	%p1, %r1, %r8;
	@%p1 bra 	$L__BB0_4;
	cvta.to.global.u64 	%rd5, %rd3;
	shl.b32 	%r2, %r4, 11;
	rem.s32 	%r9, %r1, %r2;
	div.s32 	%r3, %r9, %r4;
	mul.lo.s32 	%r10, %r3, %r4;
	sub.s32 	%r11, %r9, %r10;
	mul.wide.s32 	%rd6, %r11, 8;
	add.s64 	%rd7, %rd5, %rd6;
	ld.global.u64 	%rd1, [%rd7];
	setp.gt.u64 	%p2, %rd1, 7;
	mov.f32 	%f4, 0f00000000;
	@%p2 bra 	$L__BB0_3;
	div.s32 	%r12, %r1, %r2;
	shl.b32 	%r13, %r12, 14;
	shl.b32 	%r14, %r3, 3;
	add.s32 	%r15, %r13, %r14;
	cvt.s64.s32 	%rd8, %r15;
	add.s64 	%rd9, %rd1, %rd8;
	cvta.to.global.u64 	%rd10, %rd2;
	shl.b64 	%rd11, %rd9, 2;
	add.s64 	%rd12, %rd10, %rd11;
	ld.global.f32 	%f4, [%rd12];
$L__BB0_3:
	cvta.to.global.u64 	%rd13, %rd4;
	mul.wide.s32 	%rd14, %r1, 4;
	add.s64 	%rd15, %rd13, %rd14;
	st.global.f32 	[%rd15], %f4;
$L__BB0_4:
	ret;

}


// ===== COMPILED SASS (sm_100) =====

	.target	sm_100

	.elftype	@"ET_EXEC"


//--------------------- .note.nv.tkinfo           --------------------------
	.section	.note.nv.tkinfo,"",@"SHT_NOTE"
	.sectionflags	@"SHF_NOTE_NV_TKINFO"
	.tkinfo
        /*0018*/ 	.word	0x00000002
        /*0030*/ 	.string	""
        /*0030*/ 	.string	"ptxas"
        /*0030*/ 	.string	"Cuda compilation tools, release 13.0, V13.0.88"
        /*0030*/ 	.string	"Build cuda_13.0.r13.0/compiler.36424714_0"
        /*0030*/ 	.string	"-arch sm_100 -m 64 "



//--------------------- .note.nv.cuinfo           --------------------------
	.section	.note.nv.cuinfo,"",@"SHT_NOTE"
	.sectionflags	@"SHF_NOTE_NV_CUINFO"
        /*0018*/ 	.short	0x0002
        /*001a*/ 	.short	0x0064
        /*001c*/ 	.short	0x0082
	.zero		2


//--------------------- .nv.info                  --------------------------
	.section	.nv.info,"",@"SHT_CUDA_INFO"
	.align	4


	//----- nvinfo : EIATTR_REGCOUNT
	.align		4
        /*0000*/ 	.byte	0x04, 0x2f
        /*0002*/ 	.short	(.L_1 - .L_0)
	.align		4
.L_0:
        /*0004*/ 	.word	index@(_Z6gatherPKfPKlPfi)
        /*0008*/ 	.word	0x00000010


	//----- nvinfo : EIATTR_FRAME_SIZE
	.align		4
.L_1:
        /*000c*/ 	.byte	0x04, 0x11
        /*000e*/ 	.short	(.L_3 - .L_2)
	.align		4
.L_2:
        /*0010*/ 	.word	index@(_Z6gatherPKfPKlPfi)
        /*0014*/ 	.word	0x00000000


	//----- nvinfo : EIATTR_MIN_STACK_SIZE
	.align		4
.L_3:
        /*0018*/ 	.byte	0x04, 0x12
        /*001a*/ 	.short	(.L_5 - .L_4)
	.align		4
.L_4:
        /*001c*/ 	.word	index@(_Z6gatherPKfPKlPfi)
        /*0020*/ 	.word	0x00000000
.L_5:


//--------------------- .nv.compat                --------------------------
	.section	.nv.compat,"",@"SHT_CUDA_COMPAT_INFO"
	.align	4
        /*0000*/ 	.byte	0x02, 0x09, 0x00, 0x00, 0x02, 0x02, 0x01, 0x00, 0x02, 0x05, 0x05, 0x00, 0x03, 0x07, 0x01, 0x01
        /*0010*/ 	.byte	0x02, 0x03, 0x00, 0x00, 0x02, 0x06, 0x01, 0x00, 0x04, 0x0b, 0x08, 0x00, 0x09, 0x00, 0x00, 0x00
        /*0020*/ 	.byte	0x00, 0x00, 0x00, 0x00


//--------------------- .nv.info._Z6gatherPKfPKlPfi --------------------------
	.section	.nv.info._Z6gatherPKfPKlPfi,"",@"SHT_CUDA_INFO"
	.sectionflags	@""
	.align	4


	//----- nvinfo : EIATTR_CUDA_API_VERSION
	.align		4
        /*0000*/ 	.byte	0x04, 0x37
        /*0002*/ 	.short	(.L_7 - .L_6)
.L_6:
        /*0004*/ 	.word	0x00000082


	//----- nvinfo : EIATTR_KPARAM_INFO
	.align		4
.L_7:
        /*0008*/ 	.byte	0x04, 0x17
        /*000a*/ 	.short	(.L_9 - .L_8)
.L_8:
        /*000c*/ 	.word	0x00000000
        /*0010*/ 	.short	0x0003
        /*0012*/ 	.short	0x0018
        /*0014*/ 	.byte	0x00, 0xf0, 0x11, 0x00


	//----- nvinfo : EIATTR_KPARAM_INFO
	.align		4
.L_9:
        /*0018*/ 	.byte	0x04, 0x17
        /*001a*/ 	.short	(.L_11 - .L_10)
.L_10:
        /*001c*/ 	.word	0x00000000
        /*0020*/ 	.short	0x0002
        /*0022*/ 	.short	0x0010
        /*0024*/ 	.byte	0x00, 0xf5, 0x21, 0x00


	//----- nvinfo : EIATTR_KPARAM_INFO
	.align		4
.L_11:
        /*0028*/ 	.byte	0x04, 0x17
        /*002a*/ 	.short	(.L_13 - .L_12)
.L_12:
        /*002c*/ 	.word	0x00000000
        /*0030*/ 	.short	0x0001
        /*0032*/ 	.short	0x0008
        /*0034*/ 	.byte	0x00, 0xf5, 0x21, 0x00


	//----- nvinfo : EIATTR_KPARAM_INFO
	.align		4
.L_13:
        /*0038*/ 	.byte	0x04, 0x17
        /*003a*/ 	.short	(.L_15 - .L_14)
.L_14:
        /*003c*/ 	.word	0x00000000
        /*0040*/ 	.short	0x0000
        /*0042*/ 	.short	0x0000
        /*0044*/ 	.byte	0x00, 0xf5, 0x21, 0x00


	//----- nvinfo : EIATTR_SPARSE_MMA_MASK
	.align		4
.L_15:
        /*0048*/ 	.byte	0x03, 0x50
        /*004a*/ 	.short	0x0000


	//----- nvinfo : EIATTR_MAXREG_COUNT
	.align		4
        /*004c*/ 	.byte	0x03, 0x1b
        /*004e*/ 	.short	0x00ff


	//----- nvinfo : EIATTR_MERCURY_ISA_VERSION
	.align		4
        /*0050*/ 	.byte	0x03, 0x5f
        /*0052*/ 	.short	0x0101


	//----- nvinfo : EIATTR_VRC_CTA_INIT_COUNT
	.align		4
        /*0054*/ 	.byte	0x02, 0x4a
	.zero		1
	.zero		1


	//----- nvinfo : EIATTR_EXIT_INSTR_OFFSETS
	.align		4
        /*0058*/ 	.byte	0x04, 0x1c
        /*005a*/ 	.short	(.L_17 - .L_16)


	//   ....[0]....
.L_16:
        /*005c*/ 	.word	0x00000080


	//   ....[1]....
        /*0060*/ 	.word	0x000005a0


	//----- nvinfo : EIATTR_CRS_STACK_SIZE
	.align		4
.L_17:
        /*0064*/ 	.byte	0x04, 0x1e
        /*0066*/ 	.short	(.L_19 - .L_18)
.L_18:
        /*0068*/ 	.word	0x00000000


	//----- nvinfo : EIATTR_CBANK_PARAM_SIZE
	.align		4
.L_19:
        /*006c*/ 	.byte	0x03, 0x19
        /*006e*/ 	.short	0x001c


	//----- nvinfo : EIATTR_PARAM_CBANK
	.align		4
        /*0070*/ 	.byte	0x04, 0x0a
        /*0072*/ 	.short	(.L_21 - .L_20)
	.align		4
.L_20:
        /*0074*/ 	.word	index@(.nv.constant0._Z6gatherPKfPKlPfi)
        /*0078*/ 	.short	0x0380
        /*007a*/ 	.short	0x001c


	//----- nvinfo : EIATTR_SW_WAR
	.align		4
.L_21:
        /*007c*/ 	.byte	0x04, 0x36
        /*007e*/ 	.short	(.L_23 - .L_22)
.L_22:
        /*0080*/ 	.word	0x00000008
.L_23:


//--------------------- .nv.callgraph             --------------------------
	.section	.nv.callgraph,"",@"SHT_CUDA_CALLGRAPH"
	.align	4
	.sectionentsize	8
	.align		4
        /*0000*/ 	.word	0x00000000
	.align		4
        /*0004*/ 	.word	0xffffffff
	.align		4
        /*0008*/ 	.word	0x00000000
	.align		4
        /*000c*/ 	.word	0xfffffffe
	.align		4
        /*0010*/ 	.word	0x00000000
	.align		4
        /*0014*/ 	.word	0xfffffffd
	.align		4
        /*0018*/ 	.word	0x00000000
	.align		4
        /*001c*/ 	.word	0xfffffffc


//--------------------- .text._Z6gatherPKfPKlPfi  --------------------------
	.section	.text._Z6gatherPKfPKlPfi,"ax",@progbits
	.align	128
        .global         _Z6gatherPKfPKlPfi
        .type           _Z6gatherPKfPKlPfi,@function
        .size           _Z6gatherPKfPKlPfi,(.L_x_3 - _Z6gatherPKfPKlPfi)
        .other          _Z6gatherPKfPKlPfi,@"STO_CUDA_ENTRY STV_DEFAULT"
_Z6gatherPKfPKlPfi:
.text._Z6gatherPKfPKlPfi:
[----:B------:R-:W-:Y:S01]  /*0000*/  LDC R1, c[0x0][0x37c] ;  /* 0x0000df00ff017b82 */ /* 0x000fe20000000800 */
[----:B------:R-:W0:Y:S07]  /*0010*/  S2R R3, SR_TID.X ;  /* 0x0000000000037919 */ /* 0x000e2e0000002100 */
[----:B------:R-:W0:Y:S08]  /*0020*/  S2UR UR4, SR_CTAID.X ;  /* 0x00000000000479c3 */ /* 0x000e300000002500 */
[----:B------:R-:W0:Y:S08]  /*0030*/  LDC R0, c[0x0][0x360] ;  /* 0x0000d800ff007b82 */ /* 0x000e300000000800 */
[----:B------:R-:W1:Y:S01]  /*0040*/  LDC R5, c[0x0][0x398] ;  /* 0x0000e600ff057b82 */ /* 0x000e620000000800 */
[----:B0-----:R-:W-:-:S02]  /*0050*/  IMAD R0, R0, UR4, R3 ;  /* 0x0000000400007c24 */ /* 0x001fc4000f8e0203 */
[----:B-1----:R-:W-:-:S05]  /*0060*/  IMAD R3, R5, 0x1f4000, RZ ;  /* 0x001f400005037824 */ /* 0x002fca00078e02ff */
[----:B------:R-:W-:-:S13]  /*0070*/  ISETP.GE.AND P0, PT, R0, R3, PT ;  /* 0x000000030000720c */ /* 0x000fda0003f06270 */
[----:B------:R-:W-:Y:S05]  /*0080*/  @P0 EXIT ;  /* 0x000000000000094d */ /* 0x000fea0003800000 */
[----:B------:R-:W-:Y:S01]  /*0090*/  IMAD.SHL.U32 R3, R5, 0x800, RZ ;  /* 0x0000080005037824 */ /* 0x000fe200078e00ff */
[----:B------:R-:W-:Y:S01]  /*00a0*/  IABS R6, R5 ;  /* 0x0000000500067213 */ /* 0x000fe20000000000 */
[----:B------:R-:W0:Y:S01]  /*00b0*/  LDCU.64 UR4, c[0x0][0x358] ;  /* 0x00006b00ff0477ac */ /* 0x000e220008000a00 */
[----:B------:R-:W-:Y:S02]  /*00c0*/  IABS R10, R0 ;  /* 0x00000000000a7213 */ /* 0x000fe40000000000 */
[-C--:B------:R-:W-:Y:S01]  /*00d0*/  IABS R2, R3.reuse ;  /* 0x0000000300027213 */ /* 0x080fe20000000000 */
[----:B------:R-:W1:Y:S01]  /*00e0*/  I2F.RP R7, R6 ;  /* 0x0000000600077306 */ /* 0x000e620000209400 */
[----:B------:R-:W-:Y:S02]  /*00f0*/  IABS R12, R3 ;  /* 0x00000003000c7213 */ /* 0x000fe40000000000 */
[----:B------:R-:W-:Y:S02]  /*0100*/  ISETP.GE.AND P3, PT, R0, RZ, PT ;  /* 0x000000ff0000720c */ /* 0x000fe40003f66270 */
[----:B------:R-:W-:-:S03]  /*0110*/  ISETP.NE.AND P2, PT, R3, RZ, PT ;  /* 0x000000ff0300720c */ /* 0x000fc60003f45270 */
[----:B------:R-:W2:Y:S08]  /*0120*/  I2F.RP R4, R2 ;  /* 0x0000000200047306 */ /* 0x000eb00000209400 */
[----:B-1----:R-:W-:Y:S08]  /*0130*/  MUFU.RCP R7, R7 ;  /* 0x0000000700077308 */ /* 0x002ff00000001000 */
[----:B--2---:R-:W1:Y:S02]  /*0140*/  MUFU.RCP R4, R4 ;  /* 0x0000000400047308 */ /* 0x004e640000001000 */
[----:B-1----:R-:W-:-:S06]  /*0150*/  VIADD R8, R4, 0xffffffe ;  /* 0x0ffffffe04087836 */ /* 0x002fcc0000000000 */
[----:B------:R1:W2:Y:S02]  /*0160*/  F2I.FTZ.U32.TRUNC.NTZ R9, R8 ;  /* 0x0000000800097305 */ /* 0x0002a4000021f000 */
[----:B-1----:R-:W-:Y:S02]  /*0170*/  IMAD.MOV.U32 R8, RZ, RZ, RZ ;  /* 0x000000ffff087224 */ /* 0x002fe400078e00ff */
[----:B--2---:R-:W-:-:S04]  /*0180*/  IMAD.MOV R11, RZ, RZ, -R9 ;  /* 0x000000ffff0b7224 */ /* 0x004fc800078e0a09 */
[----:B------:R-:W-:-:S04]  /*0190*/  IMAD R11, R11, R2, RZ ;  /* 0x000000020b0b7224 */ /* 0x000fc800078e02ff */
[----:B------:R-:W-:Y:S01]  /*01a0*/  IMAD.HI.U32 R4, R9, R11, R8 ;  /* 0x0000000b09047227 */ /* 0x000fe200078e0008 */
[----:B------:R-:W-:Y:S02]  /*01b0*/  MOV R11, R10 ;  /* 0x0000000a000b7202 */ /* 0x000fe40000000f00 */
[----:B------:R-:W-:Y:S01]  /*01c0*/  LOP3.LUT R10, RZ, R3, RZ, 0x33, !PT ;  /* 0x00000003ff0a7212 */ /* 0x000fe200078e33ff */
[----:B------:R-:W-:Y:S02]  /*01d0*/  IMAD.MOV R8, RZ, RZ, -R12 ;  /* 0x000000ffff087224 */ /* 0x000fe400078e0a0c */
[----:B------:R-:W-:-:S04]  /*01e0*/  IMAD.HI.U32 R4, R4, R11, RZ ;  /* 0x0000000b04047227 */ /* 0x000fc800078e00ff */
[----:B------:R-:W-:Y:S02]  /*01f0*/  IMAD R11, R4, R8, R11 ;  /* 0x00000008040b7224 */ /* 0x000fe400078e020b */
[----:B------:R-:W-:-:S03]  /*0200*/  VIADD R9, R7, 0xffffffe ;  /* 0x0ffffffe07097836 */ /* 0x000fc60000000000 */
[----:B------:R-:W-:-:S03]  /*0210*/  ISETP.GT.U32.AND P1, PT, R2, R11, PT ;  /* 0x0000000b0200720c */ /* 0x000fc60003f24070 */
[----:B------:R-:W1:Y:S10]  /*0220*/  F2I.FTZ.U32.TRUNC.NTZ R9, R9 ;  /* 0x0000000900097305 */ /* 0x000e74000021f000 */
[----:B------:R-:W-:-:S05]  /*0230*/  @!P1 IMAD.IADD R11, R11, 0x1, -R2 ;  /* 0x000000010b0b9824 */ /* 0x000fca00078e0a02 */
[----:B------:R-:W-:Y:S01]  /*0240*/  ISETP.GT.U32.AND P0, PT, R2, R11, PT ;  /* 0x0000000b0200720c */ /* 0x000fe20003f04070 */
[----:B-1----:R-:W-:Y:S01]  /*0250*/  IMAD.MOV R13, RZ, RZ, -R9 ;  /* 0x000000ffff0d7224 */ /* 0x002fe200078e0a09 */
[----:B------:R-:W-:-:S04]  /*0260*/  IADD3 R8, PT, PT, R11, -R2, RZ ;  /* 0x800000020b087210 */ /* 0x000fc80007ffe0ff */
[----:B------:R-:W-:Y:S01]  /*0270*/  SEL R7, R8, R11, !P0 ;  /* 0x0000000b08077207 */ /* 0x000fe20004000000 */
[----:B------:R-:W-:-:S04]  /*0280*/  IMAD.MOV.U32 R8, RZ, RZ, RZ ;  /* 0x000000ffff087224 */ /* 0x000fc800078e00ff */
[----:B------:R-:W-:-:S05]  /*0290*/  @!P3 IMAD.MOV R7, RZ, RZ, -R7 ;  /* 0x000000ffff07b224 */ /* 0x000fca00078e0a07 */
[----:B------:R-:W-:Y:S01]  /*02a0*/  SEL R12, R10, R7, !P2 ;  /* 0x000000070a0c7207 */ /* 0x000fe20005000000 */
[----:B------:R-:W-:-:S03]  /*02b0*/  IMAD R7, R13, R6, RZ ;  /* 0x000000060d077224 */ /* 0x000fc600078e02ff */
[----:B------:R-:W-:Y:S01]  /*02c0*/  IABS R13, R12 ;  /* 0x0000000c000d7213 */ /* 0x000fe20000000000 */
[----:B------:R-:W-:-:S03]  /*02d0*/  IMAD.HI.U32 R8, R9, R7, R8 ;  /* 0x0000000709087227 */ /* 0x000fc600078e0008 */
[----:B------:R-:W-:-:S05]  /*02e0*/  MOV R9, R13 ;  /* 0x0000000d00097202 */ /* 0x000fca0000000f00 */
[----:B------:R-:W-:-:S04]  /*02f0*/  IMAD.HI.U32 R7, R8, R9, RZ ;  /* 0x0000000908077227 */ /* 0x000fc800078e00ff */
[----:B------:R-:W-:-:S04]  /*0300*/  IMAD.MOV R8, RZ, RZ, -R7 ;  /* 0x000000ffff087224 */ /* 0x000fc800078e0a07 */
[----:B------:R-:W-:-:S05]  /*0310*/  IMAD R9, R6, R8, R9 ;  /* 0x0000000806097224 */ /* 0x000fca00078e0209 */
[----:B------:R-:W-:-:S13]  /*0320*/  ISETP.GT.U32.AND P4, PT, R6, R9, PT ;  /* 0x000000090600720c */ /* 0x000fda0003f84070 */
[----:B------:R-:W-:Y:S02]  /*0330*/  @!P4 IMAD.IADD R9, R9, 0x1, -R6 ;  /* 0x000000010909c824 */ /* 0x000fe400078e0a06 */
[----:B------:R-:W-:Y:S01]  /*0340*/  @!P4 VIADD R7, R7, 0x1 ;  /* 0x000000010707c836 */ /* 0x000fe20000000000 */
[----:B------:R-:W-:Y:S02]  /*0350*/  ISETP.NE.AND P4, PT, R5, RZ, PT ;  /* 0x000000ff0500720c */ /* 0x000fe40003f85270 */
[----:B------:R-:W-:Y:S02]  /*0360*/  ISETP.GE.U32.AND P0, PT, R9, R6, PT ;  /* 0x000000060900720c */ /* 0x000fe40003f06070 */
[----:B------:R-:W-:Y:S01]  /*0370*/  LOP3.LUT R6, R12, R5, RZ, 0x3c, !PT ;  /* 0x000000050c067212 */ /* 0x000fe200078e3cff */
[----:B------:R-:W1:Y:S03]  /*0380*/  LDC.64 R8, c[0x0][0x388] ;  /* 0x0000e200ff087b82 */ /* 0x000e660000000a00 */
[----:B------:R-:W-:-:S07]  /*0390*/  ISETP.GE.AND P3, PT, R6, RZ, PT ;  /* 0x000000ff0600720c */ /* 0x000fce0003f66270 */
[----:B------:R-:W-:-:S05]  /*03a0*/  @P0 IADD3 R7, PT, PT, R7, 0x1, RZ ;  /* 0x0000000107070810 */ /* 0x000fca0007ffe0ff */
[----:B------:R-:W-:-:S04]  /*03b0*/  IMAD.MOV.U32 R13, RZ, RZ, R7 ;  /* 0x000000ffff0d7224 */ /* 0x000fc800078e0007 */
[----:B------:R-:W-:Y:S01]  /*03c0*/  @!P3 IMAD.MOV R13, RZ, RZ, -R13 ;  /* 0x000000ffff0db224 */ /* 0x000fe200078e0a0d */
[----:B------:R-:W-:-:S05]  /*03d0*/  @!P4 LOP3.LUT R13, RZ, R5, RZ, 0x33, !PT ;  /* 0x00000005ff0dc212 */ /* 0x000fca00078e33ff */
[----:B------:R-:W-:-:S04]  /*03e0*/  IMAD.MOV R6, RZ, RZ, -R13 ;  /* 0x000000ffff067224 */ /* 0x000fc800078e0a0d */
[----:B------:R-:W-:Y:S02]  /*03f0*/  IMAD R5, R5, R6, R12 ;  /* 0x0000000605057224 */ /* 0x000fe400078e020c */
[----:B------:R-:W2:Y:S02]  /*0400*/  LDC.64 R6, c[0x0][0x390] ;  /* 0x0000e400ff067b82 */ /* 0x000ea40000000a00 */
[----:B-1----:R-:W-:-:S06]  /*0410*/  IMAD.WIDE R8, R5, 0x8, R8 ;  /* 0x0000000805087825 */ /* 0x002fcc00078e0208 */
[----:B0-----:R-:W3:Y:S01]  /*0420*/  LDG.E.64 R8, desc[UR4][R8.64] ;  /* 0x0000000408087981 */ /* 0x001ee2000c1e1b00 */
[----:B------:R-:W-:Y:S01]  /*0430*/  BSSY.RECONVERGENT B0, `(.L_x_0) ;  /* 0x0000015000007945 */ /* 0x000fe20003800200 */
[----:B------:R-:W-:Y:S02]  /*0440*/  HFMA2 R5, -RZ, RZ, 0, 0 ;  /* 0x00000000ff057431 */ /* 0x000fe400000001ff */
[----:B--2---:R-:W-:Y:S01]  /*0450*/  IMAD.WIDE R6, R0, 0x4, R6 ;  /* 0x0000000400067825 */ /* 0x004fe200078e0206 */
[----:B---3--:R-:W-:-:S04]  /*0460*/  ISETP.GT.U32.AND P0, PT, R8, 0x7, PT ;  /* 0x000000070800780c */ /* 0x008fc80003f04070 */
[----:B------:R-:W-:-:S13]  /*0470*/  ISETP.GT.U32.AND.EX P0, PT, R9, RZ, PT, P0 ;  /* 0x000000ff0900720c */ /* 0x000fda0003f04100 */
[----:B------:R-:W-:Y:S05]  /*0480*/  @P0 BRA `(.L_x_1) ;  /* 0x00000000003c0947 */ /* 0x000fea0003800000 */
[----:B------:R-:W-:Y:S01]  /*0490*/  ISETP.GE.U32.AND P0, PT, R11, R2, PT ;  /* 0x000000020b00720c */ /* 0x000fe20003f06070 */
[----:B------:R-:W-:Y:S01]  /*04a0*/  @!P1 VIADD R4, R4, 0x1 ;  /* 0x0000000104049836 */ /* 0x000fe20000000000 */
[----:B------:R-:W-:Y:S01]  /*04b0*/  LOP3.LUT R0, R0, R3, RZ, 0x3c, !PT ;  /* 0x0000000300007212 */ /* 0x000fe200078e3cff */
[----:B------:R-:W0:Y:S03]  /*04c0*/  LDCU.64 UR6, c[0x0][0x380] ;  /* 0x00007000ff0677ac */ /* 0x000e260008000a00 */
[----:B------:R-:W-:-:S07]  /*04d0*/  ISETP.GE.AND P3, PT, R0, RZ, PT ;  /* 0x000000ff0000720c */ /* 0x000fce0003f66270 */
[----:B------:R-:W-:-:S06]  /*04e0*/  @P0 VIADD R4, R4, 0x1 ;  /* 0x0000000104040836 */ /* 0x000fcc0000000000 */
[----:B------:R-:W-:-:S05]  /*04f0*/  @!P3 IMAD.MOV R4, RZ, RZ, -R4 ;  /* 0x000000ffff04b224 */ /* 0x000fca00078e0a04 */
[----:B------:R-:W-:-:S04]  /*0500*/  SEL R4, R10, R4, !P2 ;  /* 0x000000040a047207 */ /* 0x000fc80005000000 */
[----:B------:R-:W-:-:S05]  /*0510*/  LEA R3, R4, R13, 0xb ;  /* 0x0000000d04037211 */ /* 0x000fca00078e58ff */
[----:B------:R-:W-:-:S05]  /*0520*/  IMAD.SHL.U32 R3, R3, 0x8, RZ ;  /* 0x0000000803037824 */ /* 0x000fca00078e00ff */
[----:B------:R-:W-:-:S04]  /*0530*/  IADD3 R0, P0, PT, R8, R3, RZ ;  /* 0x0000000308007210 */ /* 0x000fc80007f1e0ff */
[----:B------:R-:W-:Y:S02]  /*0540*/  LEA.HI.X.SX32 R3, R3, R9, 0x1, P0 ;  /* 0x0000000903037211 */ /* 0x000fe400000f0eff */
[----:B0-----:R-:W-:-:S04]  /*0550*/  LEA R2, P0, R0, UR6, 0x2 ;  /* 0x0000000600027c11 */ /* 0x001fc8000f8010ff */
[----:B------:R-:W-:-:S05]  /*0560*/  LEA.HI.X R3, R0, UR7, R3, 0x2, P0 ;  /* 0x0000000700037c11 */ /* 0x000fca00080f1403 */
[----:B------:R0:W5:Y:S04]  /*0570*/  LDG.E R5, desc[UR4][R2.64] ;  /* 0x0000000402057981 */ /* 0x000168000c1e1900 */
.L_x_1:
[----:B------:R-:W-:Y:S05]  /*0580*/  BSYNC.RECONVERGENT B0 ;  /* 0x0000000000007941 */ /* 0x000fea0003800200 */
.L_x_0:
[----:B-----5:R-:W-:Y:S01]  /*0590*/  STG.E desc[UR4][R6.64], R5 ;  /* 0x0000000506007986 */ /* 0x020fe2000c101904 */
[----:B------:R-:W-:Y:S05]  /*05a0*/  EXIT ;  /* 0x000000000000794d */ /* 0x000fea0003800000 */
.L_x_2:
[----:B------:R-:W-:-:S00]  /*05b0*/  BRA `(.L_x_2) ;  /* 0xfffffffc00fc7947 */ /* 0x000fc0000383ffff */
[----:B------:R-:W-:-:S00]  /*05c0*/  NOP ;  /* 0x0000000000007918 */ /* 0x000fc00000000000 */
        /* <DEDUP_REMOVED lines=11> */
.L_x_3:


//--------------------- .nv.shared.reserved.0     --------------------------
	.section	.nv.shared.reserved.0,"aw",@nobits
	.weak		__nv_reservedSMEM_offset_0_alias
	.size		__nv_reservedSMEM_offset_0_alias, 0, 64
	.other		__nv_reservedSMEM_offset_0_alias,@"STO_CUDA_RESERVED_SHARED STV_DEFAULT"
__nv_reservedSMEM_offset_0_alias:
	.zero		0
	.zero		64


//--------------------- .nv.constant0._Z6gatherPKfPKlPfi --------------------------
	.section	.nv.constant0._Z6gatherPKfPKlPfi,"a",@progbits
	.sectionflags	@""
	.align	4
.nv.constant0._Z6gatherPKfPKlPfi:
	.zero		924


//--------------------- SYMBOLS --------------------------

	.type		.nv.reservedSmem.offset0,@object
	.size		.nv.reservedSmem.offset0,0x4
